//
// Generated by NVIDIA NVVM Compiler
//
// Compiler Build ID: CL-36424714
// Cuda compilation tools, release 13.0, V13.0.88
// Based on NVVM 20.0.0
//

.version 9.0
.target sm_100
.address_size 64

	// .globl	_Z15cuda_filter_rgbPKhPhPKfiiii

.visible .entry _Z15cuda_filter_rgbPKhPhPKfiiii(
	.param .u64 .ptr .align 1 _Z15cuda_filter_rgbPKhPhPKfiiii_param_0,
	.param .u64 .ptr .align 1 _Z15cuda_filter_rgbPKhPhPKfiiii_param_1,
	.param .u64 .ptr .align 1 _Z15cuda_filter_rgbPKhPhPKfiiii_param_2,
	.param .u32 _Z15cuda_filter_rgbPKhPhPKfiiii_param_3,
	.param .u32 _Z15cuda_filter_rgbPKhPhPKfiiii_param_4,
	.param .u32 _Z15cuda_filter_rgbPKhPhPKfiiii_param_5,
	.param .u32 _Z15cuda_filter_rgbPKhPhPKfiiii_param_6
)
{
	.reg .pred 	%p<27>;
	.reg .b16 	%rs<22>;
	.reg .b32 	%r<107>;
	.reg .b32 	%f<105>;
	.reg .b64 	%rd<30>;

	ld.param.u64 	%rd4, [_Z15cuda_filter_rgbPKhPhPKfiiii_param_0];
	ld.param.u64 	%rd5, [_Z15cuda_filter_rgbPKhPhPKfiiii_param_2];
	ld.param.u32 	%r29, [_Z15cuda_filter_rgbPKhPhPKfiiii_param_3];
	ld.param.u32 	%r33, [_Z15cuda_filter_rgbPKhPhPKfiiii_param_4];
	ld.param.u32 	%r31, [_Z15cuda_filter_rgbPKhPhPKfiiii_param_5];
	ld.param.u32 	%r32, [_Z15cuda_filter_rgbPKhPhPKfiiii_param_6];
	cvta.to.global.u64 	%rd1, %rd4;
	cvta.to.global.u64 	%rd2, %rd5;
	mov.u32 	%r34, %ctaid.x;
	mov.u32 	%r35, %ntid.x;
	mov.u32 	%r36, %tid.x;
	mad.lo.s32 	%r1, %r34, %r35, %r36;
	mov.u32 	%r37, %ctaid.y;
	mov.u32 	%r38, %ntid.y;
	mov.u32 	%r39, %tid.y;
	mad.lo.s32 	%r40, %r37, %r38, %r39;
	setp.ge.s32 	%p1, %r1, %r29;
	setp.ge.s32 	%p2, %r40, %r33;
	or.pred  	%p3, %p1, %p2;
	@%p3 bra 	$L__BB0_15;
	shr.u32 	%r41, %r32, 31;
	add.s32 	%r42, %r32, %r41;
	shr.s32 	%r3, %r42, 1;
	neg.s32 	%r4, %r3;
	setp.lt.s32 	%p4, %r32, -1;
	mov.f32 	%f102, 0f3F000000;
	mov.f32 	%f103, %f102;
	mov.f32 	%f104, %f102;
	@%p4 bra 	$L__BB0_14;
	add.s32 	%r5, %r29, -1;
	abs.s32 	%r6, %r3;
	add.s32 	%r7, %r3, %r6;
	mov.f32 	%f101, 0f00000000;
	mov.u32 	%r100, %r4;
	mov.f32 	%f100, %f101;
	mov.f32 	%f99, %f101;
$L__BB0_3:
	mov.u32 	%r8, %r100;
	setp.lt.u32 	%p5, %r7, 3;
	add.s32 	%r43, %r8, %r40;
	setp.lt.s32 	%p6, %r43, 0;
	setp.lt.s32 	%p7, %r43, %r33;
	add.s32 	%r44, %r33, -1;
	selp.b32 	%r45, %r43, %r44, %p7;
	selp.b32 	%r46, 0, %r45, %p6;
	mul.lo.s32 	%r10, %r46, %r29;
	add.s32 	%r47, %r8, %r3;
	mul.lo.s32 	%r101, %r47, %r32;
	add.s32 	%r12, %r101, %r3;
	mov.u32 	%r106, %r4;
	@%p5 bra 	$L__BB0_7;
	add.s32 	%r48, %r7, 1;
	and.b32  	%r49, %r48, -4;
	neg.s32 	%r103, %r49;
	sub.s32 	%r104, 1, %r3;
	sub.s32 	%r102, %r1, %r3;
$L__BB0_5:
	.pragma "nounroll";
	setp.lt.s32 	%p8, %r102, 0;
	setp.lt.s32 	%p9, %r102, %r29;
	selp.b32 	%r50, %r102, %r5, %p9;
	selp.b32 	%r51, 0, %r50, %p8;
	add.s32 	%r52, %r51, %r10;
	mul.lo.s32 	%r53, %r52, %r31;
	mul.wide.s32 	%rd6, %r101, 4;
	add.s64 	%rd7, %rd2, %rd6;
	ld.global.f32 	%f40, [%rd7];
	cvt.s64.s32 	%rd8, %r53;
	add.s64 	%rd9, %rd1, %rd8;
	ld.global.u8 	%rs1, [%rd9];
	cvt.rn.f32.u16 	%f41, %rs1;
	fma.rn.f32 	%f42, %f40, %f41, %f99;
	ld.global.u8 	%rs2, [%rd9+1];
	cvt.rn.f32.u16 	%f43, %rs2;
	fma.rn.f32 	%f44, %f40, %f43, %f100;
	ld.global.u8 	%rs3, [%rd9+2];
	cvt.rn.f32.u16 	%f45, %rs3;
	fma.rn.f32 	%f46, %f40, %f45, %f101;
	add.s32 	%r54, %r102, 1;
	setp.lt.s32 	%p10, %r54, 0;
	setp.lt.s32 	%p11, %r54, %r29;
	selp.b32 	%r55, %r54, %r5, %p11;
	selp.b32 	%r56, 0, %r55, %p10;
	add.s32 	%r57, %r56, %r10;
	mul.lo.s32 	%r58, %r57, %r31;
	ld.global.f32 	%f47, [%rd7+4];
	cvt.s64.s32 	%rd10, %r58;
	add.s64 	%rd11, %rd1, %rd10;
	ld.global.u8 	%rs4, [%rd11];
	cvt.rn.f32.u16 	%f48, %rs4;
	fma.rn.f32 	%f49, %f47, %f48, %f42;
	ld.global.u8 	%rs5, [%rd11+1];
	cvt.rn.f32.u16 	%f50, %rs5;
	fma.rn.f32 	%f51, %f47, %f50, %f44;
	ld.global.u8 	%rs6, [%rd11+2];
	cvt.rn.f32.u16 	%f52, %rs6;
	fma.rn.f32 	%f53, %f47, %f52, %f46;
	add.s32 	%r59, %r102, 2;
	setp.lt.s32 	%p12, %r59, 0;
	setp.lt.s32 	%p13, %r59, %r29;
	selp.b32 	%r60, %r59, %r5, %p13;
	selp.b32 	%r61, 0, %r60, %p12;
	add.s32 	%r62, %r61, %r10;
	mul.lo.s32 	%r63, %r62, %r31;
	ld.global.f32 	%f54, [%rd7+8];
	cvt.s64.s32 	%rd12, %r63;
	add.s64 	%rd13, %rd1, %rd12;
	ld.global.u8 	%rs7, [%rd13];
	cvt.rn.f32.u16 	%f55, %rs7;
	fma.rn.f32 	%f56, %f54, %f55, %f49;
	ld.global.u8 	%rs8, [%rd13+1];
	cvt.rn.f32.u16 	%f57, %rs8;
	fma.rn.f32 	%f58, %f54, %f57, %f51;
	ld.global.u8 	%rs9, [%rd13+2];
	cvt.rn.f32.u16 	%f59, %rs9;
	fma.rn.f32 	%f60, %f54, %f59, %f53;
	add.s32 	%r64, %r102, 3;
	setp.lt.s32 	%p14, %r64, 0;
	setp.lt.s32 	%p15, %r64, %r29;
	selp.b32 	%r65, %r64, %r5, %p15;
	selp.b32 	%r66, 0, %r65, %p14;
	add.s32 	%r67, %r66, %r10;
	mul.lo.s32 	%r68, %r67, %r31;
	ld.global.f32 	%f61, [%rd7+12];
	cvt.s64.s32 	%rd14, %r68;
	add.s64 	%rd15, %rd1, %rd14;
	ld.global.u8 	%rs10, [%rd15];
	cvt.rn.f32.u16 	%f62, %rs10;
	fma.rn.f32 	%f99, %f61, %f62, %f56;
	ld.global.u8 	%rs11, [%rd15+1];
	cvt.rn.f32.u16 	%f63, %rs11;
	fma.rn.f32 	%f100, %f61, %f63, %f58;
	ld.global.u8 	%rs12, [%rd15+2];
	cvt.rn.f32.u16 	%f64, %rs12;
	fma.rn.f32 	%f101, %f61, %f64, %f60;
	add.s32 	%r104, %r104, 4;
	add.s32 	%r103, %r103, 4;
	add.s32 	%r102, %r102, 4;
	add.s32 	%r101, %r101, 4;
	setp.ne.s32 	%p16, %r103, 0;
	@%p16 bra 	$L__BB0_5;
	add.s32 	%r106, %r104, -1;
$L__BB0_7:
	add.s32 	%r70, %r7, 1;
	and.b32  	%r69, %r70, 3;
	setp.eq.s32 	%p17, %r69, 0;
	@%p17 bra 	$L__BB0_12;
	setp.eq.s32 	%p18, %r69, 1;
	@%p18 bra 	$L__BB0_10;
	add.s32 	%r71, %r106, %r1;
	setp.lt.s32 	%p19, %r71, 0;
	setp.lt.s32 	%p20, %r71, %r29;
	selp.b32 	%r72, %r71, %r5, %p20;
	selp.b32 	%r73, 0, %r72, %p19;
	add.s32 	%r74, %r73, %r10;
	mul.lo.s32 	%r75, %r74, %r31;
	add.s32 	%r76, %r12, %r106;
	mul.wide.s32 	%rd16, %r76, 4;
	add.s64 	%rd17, %rd2, %rd16;
	ld.global.f32 	%f66, [%rd17];
	cvt.s64.s32 	%rd18, %r75;
	add.s64 	%rd19, %rd1, %rd18;
	ld.global.u8 	%rs13, [%rd19];
	cvt.rn.f32.u16 	%f67, %rs13;
	fma.rn.f32 	%f68, %f66, %f67, %f99;
	ld.global.u8 	%rs14, [%rd19+1];
	cvt.rn.f32.u16 	%f69, %rs14;
	fma.rn.f32 	%f70, %f66, %f69, %f100;
	ld.global.u8 	%rs15, [%rd19+2];
	cvt.rn.f32.u16 	%f71, %rs15;
	fma.rn.f32 	%f72, %f66, %f71, %f101;
	add.s32 	%r77, %r71, 1;
	setp.lt.s32 	%p21, %r77, 0;
	setp.lt.s32 	%p22, %r77, %r29;
	selp.b32 	%r78, %r77, %r5, %p22;
	selp.b32 	%r79, 0, %r78, %p21;
	add.s32 	%r80, %r79, %r10;
	mul.lo.s32 	%r81, %r80, %r31;
	ld.global.f32 	%f73, [%rd17+4];
	cvt.s64.s32 	%rd20, %r81;
	add.s64 	%rd21, %rd1, %rd20;
	ld.global.u8 	%rs16, [%rd21];
	cvt.rn.f32.u16 	%f74, %rs16;
	fma.rn.f32 	%f99, %f73, %f74, %f68;
	ld.global.u8 	%rs17, [%rd21+1];
	cvt.rn.f32.u16 	%f75, %rs17;
	fma.rn.f32 	%f100, %f73, %f75, %f70;
	ld.global.u8 	%rs18, [%rd21+2];
	cvt.rn.f32.u16 	%f76, %rs18;
	fma.rn.f32 	%f101, %f73, %f76, %f72;
	add.s32 	%r106, %r106, 2;
$L__BB0_10:
	and.b32  	%r82, %r7, 1;
	setp.eq.b32 	%p23, %r82, 1;
	@%p23 bra 	$L__BB0_12;
	add.s32 	%r83, %r106, %r1;
	setp.lt.s32 	%p24, %r83, 0;
	setp.lt.s32 	%p25, %r83, %r29;
	selp.b32 	%r84, %r83, %r5, %p25;
	selp.b32 	%r85, 0, %r84, %p24;
	add.s32 	%r86, %r85, %r10;
	mul.lo.s32 	%r87, %r86, %r31;
	add.s32 	%r88, %r12, %r106;
	mul.wide.s32 	%rd22, %r88, 4;
	add.s64 	%rd23, %rd2, %rd22;
	ld.global.f32 	%f77, [%rd23];
	cvt.s64.s32 	%rd24, %r87;
	add.s64 	%rd25, %rd1, %rd24;
	ld.global.u8 	%rs19, [%rd25];
	cvt.rn.f32.u16 	%f78, %rs19;
	fma.rn.f32 	%f99, %f77, %f78, %f99;
	ld.global.u8 	%rs20, [%rd25+1];
	cvt.rn.f32.u16 	%f79, %rs20;
	fma.rn.f32 	%f100, %f77, %f79, %f100;
	ld.global.u8 	%rs21, [%rd25+2];
	cvt.rn.f32.u16 	%f80, %rs21;
	fma.rn.f32 	%f101, %f77, %f80, %f101;
$L__BB0_12:
	add.s32 	%r100, %r8, 1;
	setp.ne.s32 	%p26, %r8, %r6;
	@%p26 bra 	$L__BB0_3;
	add.f32 	%f102, %f99, 0f3F000000;
	add.f32 	%f103, %f100, 0f3F000000;
	add.f32 	%f104, %f101, 0f3F000000;
$L__BB0_14:
	ld.param.u64 	%rd29, [_Z15cuda_filter_rgbPKhPhPKfiiii_param_1];
	mad.lo.s32 	%r89, %r29, %r40, %r1;
	mul.lo.s32 	%r90, %r89, %r31;
	cvt.rzi.s32.f32 	%r91, %f102;
	cvt.rzi.s32.f32 	%r92, %f103;
	cvt.rzi.s32.f32 	%r93, %f104;
	min.s32 	%r94, %r91, 255;
	max.s32 	%r95, %r94, 0;
	cvt.s64.s32 	%rd26, %r90;
	cvta.to.global.u64 	%rd27, %rd29;
	add.s64 	%rd28, %rd27, %rd26;
	st.global.u8 	[%rd28], %r95;
	min.s32 	%r96, %r92, 255;
	max.s32 	%r97, %r96, 0;
	st.global.u8 	[%rd28+1], %r97;
	min.s32 	%r98, %r93, 255;
	max.s32 	%r99, %r98, 0;
	st.global.u8 	[%rd28+2], %r99;
$L__BB0_15:
	ret;

}


// ===== COMPILED SASS (sm_100) =====

	.target	sm_100

	.elftype	@"ET_EXEC"


//--------------------- .note.nv.tkinfo           --------------------------
	.section	.note.nv.tkinfo,"",@"SHT_NOTE"
	.sectionflags	@"SHF_NOTE_NV_TKINFO"
	.tkinfo
        /*0018*/ 	.word	0x00000002
        /*0030*/ 	.string	""
        /*0030*/ 	.string	"ptxas"
        /*0030*/ 	.string	"Cuda compilation tools, release 13.0, V13.0.88"
        /*0030*/ 	.string	"Build cuda_13.0.r13.0/compiler.36424714_0"
        /*0030*/ 	.string	"-arch sm_100 -m 64 "



//--------------------- .note.nv.cuinfo           --------------------------
	.section	.note.nv.cuinfo,"",@"SHT_NOTE"
	.sectionflags	@"SHF_NOTE_NV_CUINFO"
        /*0018*/ 	.short	0x0002
        /*001a*/ 	.short	0x0064
        /*001c*/ 	.short	0x0082
	.zero		2


//--------------------- .nv.info                  --------------------------
	.section	.nv.info,"",@"SHT_CUDA_INFO"
	.align	4


	//----- nvinfo : EIATTR_REGCOUNT
	.align		4
        /*0000*/ 	.byte	0x04, 0x2f
        /*0002*/ 	.short	(.L_1 - .L_0)
	.align		4
.L_0:
        /*0004*/ 	.word	index@(_Z15cuda_filter_rgbPKhPhPKfiiii)
        /*0008*/ 	.word	0x00000020


	//----- nvinfo : EIATTR_FRAME_SIZE
	.align		4
.L_1:
        /*000c*/ 	.byte	0x04, 0x11
        /*000e*/ 	.short	(.L_3 - .L_2)
	.align		4
.L_2:
        /*0010*/ 	.word	index@(_Z15cuda_filter_rgbPKhPhPKfiiii)
        /*0014*/ 	.word	0x00000000


	//----- nvinfo : EIATTR_MIN_STACK_SIZE
	.align		4
.L_3:
        /*0018*/ 	.byte	0x04, 0x12
        /*001a*/ 	.short	(.L_5 - .L_4)
	.align		4
.L_4:
        /*001c*/ 	.word	index@(_Z15cuda_filter_rgbPKhPhPKfiiii)
        /*0020*/ 	.word	0x00000000
.L_5:


//--------------------- .nv.compat                --------------------------
	.section	.nv.compat,"",@"SHT_CUDA_COMPAT_INFO"
	.align	4
        /*0000*/ 	.byte	0x02, 0x09, 0x00, 0x00, 0x02, 0x02, 0x01, 0x00, 0x02, 0x05, 0x05, 0x00, 0x03, 0x07, 0x01, 0x01
        /*0010*/ 	.byte	0x02, 0x03, 0x00, 0x00, 0x02, 0x06, 0x01, 0x00, 0x04, 0x0b, 0x08, 0x00, 0x09, 0x00, 0x00, 0x00
        /*0020*/ 	.byte	0x00, 0x00, 0x00, 0x00


//--------------------- .nv.info._Z15cuda_filter_rgbPKhPhPKfiiii --------------------------
	.section	.nv.info._Z15cuda_filter_rgbPKhPhPKfiiii,"",@"SHT_CUDA_INFO"
	.sectionflags	@""
	.align	4


	//----- nvinfo : EIATTR_CUDA_API_VERSION
	.align		4
        /*0000*/ 	.byte	0x04, 0x37
        /*0002*/ 	.short	(.L_7 - .L_6)
.L_6:
        /*0004*/ 	.word	0x00000082


	//----- nvinfo : EIATTR_KPARAM_INFO
	.align		4
.L_7:
        /*0008*/ 	.byte	0x04, 0x17
        /*000a*/ 	.short	(.L_9 - .L_8)
.L_8:
        /*000c*/ 	.word	0x00000000
        /*0010*/ 	.short	0x0006
        /*0012*/ 	.short	0x0024
        /*0014*/ 	.byte	0x00, 0xf0, 0x11, 0x00


	//----- nvinfo : EIATTR_KPARAM_INFO
	.align		4
.L_9:
        /*0018*/ 	.byte	0x04, 0x17
        /*001a*/ 	.short	(.L_11 - .L_10)
.L_10:
        /*001c*/ 	.word	0x00000000
        /*0020*/ 	.short	0x0005
        /*0022*/ 	.short	0x0020
        /*0024*/ 	.byte	0x00, 0xf0, 0x11, 0x00


	//----- nvinfo : EIATTR_KPARAM_INFO
	.align		4
.L_11:
        /*0028*/ 	.byte	0x04, 0x17
        /*002a*/ 	.short	(.L_13 - .L_12)
.L_12:
        /*002c*/ 	.word	0x00000000
        /*0030*/ 	.short	0x0004
        /*0032*/ 	.short	0x001c
        /*0034*/ 	.byte	0x00, 0xf0, 0x11, 0x00


	//----- nvinfo : EIATTR_KPARAM_INFO
	.align		4
.L_13:
        /*0038*/ 	.byte	0x04, 0x17
        /*003a*/ 	.short	(.L_15 - .L_14)
.L_14:
        /*003c*/ 	.word	0x00000000
        /*0040*/ 	.short	0x0003
        /*0042*/ 	.short	0x0018
        /*0044*/ 	.byte	0x00, 0xf0, 0x11, 0x00


	//----- nvinfo : EIATTR_KPARAM_INFO
	.align		4
.L_15:
        /*0048*/ 	.byte	0x04, 0x17
        /*004a*/ 	.short	(.L_17 - .L_16)
.L_16:
        /*004c*/ 	.word	0x00000000
        /*0050*/ 	.short	0x0002
        /*0052*/ 	.short	0x0010
        /*0054*/ 	.byte	0x00, 0xf5, 0x21, 0x00


	//----- nvinfo : EIATTR_KPARAM_INFO
	.align		4
.L_17:
        /*0058*/ 	.byte	0x04, 0x17
        /*005a*/ 	.short	(.L_19 - .L_18)
.L_18:
        /*005c*/ 	.word	0x00000000
        /*0060*/ 	.short	0x0001
        /*0062*/ 	.short	0x0008
        /*0064*/ 	.byte	0x00, 0xf5, 0x21, 0x00


	//----- nvinfo : EIATTR_KPARAM_INFO
	.align		4
.L_19:
        /*0068*/ 	.byte	0x04, 0x17
        /*006a*/ 	.short	(.L_21 - .L_20)
.L_20:
        /*006c*/ 	.word	0x00000000
        /*0070*/ 	.short	0x0000
        /*0072*/ 	.short	0x0000
        /*0074*/ 	.byte	0x00, 0xf5, 0x21, 0x00


	//----- nvinfo : EIATTR_SPARSE_MMA_MASK
	.align		4
.L_21:
        /*0078*/ 	.byte	0x03, 0x50
        /*007a*/ 	.short	0x0000


	//----- nvinfo : EIATTR_MAXREG_COUNT
	.align		4
        /*007c*/ 	.byte	0x03, 0x1b
        /*007e*/ 	.short	0x00ff


	//----- nvinfo : EIATTR_MERCURY_ISA_VERSION
	.align		4
        /*0080*/ 	.byte	0x03, 0x5f
        /*0082*/ 	.short	0x0101


	//----- nvinfo : EIATTR_VRC_CTA_INIT_COUNT
	.align		4
        /*0084*/ 	.byte	0x02, 0x4a
	.zero		1
	.zero		1


	//----- nvinfo : EIATTR_EXIT_INSTR_OFFSETS
	.align		4
        /*0088*/ 	.byte	0x04, 0x1c
        /*008a*/ 	.short	(.L_23 - .L_22)


	//   ....[0]....
.L_22:
        /*008c*/ 	.word	0x000000c0


	//   ....[1]....
        /*0090*/ 	.word	0x00000eb0


	//----- nvinfo : EIATTR_CBANK_PARAM_SIZE
	.align		4
.L_23:
        /*0094*/ 	.byte	0x03, 0x19
        /*0096*/ 	.short	0x0028


	//----- nvinfo : EIATTR_PARAM_CBANK
	.align		4
        /*0098*/ 	.byte	0x04, 0x0a
        /*009a*/ 	.short	(.L_25 - .L_24)
	.align		4
.L_24:
        /*009c*/ 	.word	index@(.nv.constant0._Z15cuda_filter_rgbPKhPhPKfiiii)
        /*00a0*/ 	.short	0x0380
        /*00a2*/ 	.short	0x0028


	//----- nvinfo : EIATTR_SW_WAR
	.align		4
.L_25:
        /*00a4*/ 	.byte	0x04, 0x36
        /*00a6*/ 	.short	(.L_27 - .L_26)
.L_26:
        /*00a8*/ 	.word	0x00000008
.L_27:


//--------------------- .nv.callgraph             --------------------------
	.section	.nv.callgraph,"",@"SHT_CUDA_CALLGRAPH"
	.align	4
	.sectionentsize	8
	.align		4
        /*0000*/ 	.word	0x00000000
	.align		4
        /*0004*/ 	.word	0xffffffff
	.align		4
        /*0008*/ 	.word	0x00000000
	.align		4
        /*000c*/ 	.word	0xfffffffe
	.align		4
        /*0010*/ 	.word	0x00000000
	.align		4
        /*0014*/ 	.word	0xfffffffd
	.align		4
        /*0018*/ 	.word	0x00000000
	.align		4
        /*001c*/ 	.word	0xfffffffc


//--------------------- .text._Z15cuda_filter_rgbPKhPhPKfiiii --------------------------
	.section	.text._Z15cuda_filter_rgbPKhPhPKfiiii,"ax",@progbits
	.align	128
        .global         _Z15cuda_filter_rgbPKhPhPKfiiii
        .type           _Z15cuda_filter_rgbPKhPhPKfiiii,@function
        .size           _Z15cuda_filter_rgbPKhPhPKfiiii,(.L_x_7 - _Z15cuda_filter_rgbPKhPhPKfiiii)
        .other          _Z15cuda_filter_rgbPKhPhPKfiiii,@"STO_CUDA_ENTRY STV_DEFAULT"
_Z15cuda_filter_rgbPKhPhPKfiiii:
.text._Z15cuda_filter_rgbPKhPhPKfiiii:
[----:B------:R-:W-:Y:S01]  /*0000*/  LDC R1, c[0x0][0x37c] ;  /* 0x0000df00ff017b82 */ /* 0x000fe20000000800 */
[----:B------:R-:W0:Y:S07]  /*0010*/  S2R R3, SR_TID.Y ;  /* 0x0000000000037919 */ /* 0x000e2e0000002200 */
[----:B------:R-:W1:Y:S01]  /*0020*/  LDC R11, c[0x0][0x360] ;  /* 0x0000d800ff0b7b82 */ /* 0x000e620000000800 */
[----:B------:R-:W2:Y:S01]  /*0030*/  LDCU.64 UR8, c[0x0][0x398] ;  /* 0x00007300ff0877ac */ /* 0x000ea20008000a00 */
[----:B------:R-:W1:Y:S06]  /*0040*/  S2R R2, SR_TID.X ;  /* 0x0000000000027919 */ /* 0x000e6c0000002100 */
[----:B------:R-:W0:Y:S08]  /*0050*/  S2UR UR5, SR_CTAID.Y ;  /* 0x00000000000579c3 */ /* 0x000e300000002600 */
[----:B------:R-:W0:Y:S08]  /*0060*/  LDC R0, c[0x0][0x364] ;  /* 0x0000d900ff007b82 */ /* 0x000e300000000800 */
[----:B------:R-:W1:Y:S01]  /*0070*/  S2UR UR4, SR_CTAID.X ;  /* 0x00000000000479c3 */ /* 0x000e620000002500 */
[----:B0-----:R-:W-:-:S05]  /*0080*/  IMAD R0, R0, UR5, R3 ;  /* 0x0000000500007c24 */ /* 0x001fca000f8e0203 */
[----:B--2---:R-:W-:Y:S01]  /*0090*/  ISETP.GE.AND P0, PT, R0, UR9, PT ;  /* 0x0000000900007c0c */ /* 0x004fe2000bf06270 */
[----:B-1----:R-:W-:-:S05]  /*00a0*/  IMAD R11, R11, UR4, R2 ;  /* 0x000000040b0b7c24 */ /* 0x002fca000f8e0202 */
[----:B------:R-:W-:-:S13]  /*00b0*/  ISETP.GE.OR P0, PT, R11, UR8, P0 ;  /* 0x000000080b007c0c */ /* 0x000fda0008706670 */
[----:B------:R-:W-:Y:S05]  /*00c0*/  @P0 EXIT ;  /* 0x000000000000094d */ /* 0x000fea0003800000 */
[----:B------:R-:W0:Y:S01]  /*00d0*/  LDC R10, c[0x0][0x3a4] ;  /* 0x0000e900ff0a7b82 */ /* 0x000e220000000800 */
[----:B------:R-:W1:Y:S01]  /*00e0*/  LDCU.64 UR6, c[0x0][0x358] ;  /* 0x00006b00ff0677ac */ /* 0x000e620008000a00 */
[----:B------:R-:W-:Y:S02]  /*00f0*/  IMAD.MOV.U32 R22, RZ, RZ, 0x3f000000 ;  /* 0x3f000000ff167424 */ /* 0x000fe400078e00ff */
[----:B------:R-:W-:Y:S02]  /*0100*/  IMAD.MOV.U32 R21, RZ, RZ, 0x3f000000 ;  /* 0x3f000000ff157424 */ /* 0x000fe400078e00ff */
[----:B------:R-:W-:Y:S01]  /*0110*/  IMAD.MOV.U32 R20, RZ, RZ, 0x3f000000 ;  /* 0x3f000000ff147424 */ /* 0x000fe200078e00ff */
[C---:B0-----:R-:W-:Y:S02]  /*0120*/  ISETP.GE.AND P0, PT, R10.reuse, -0x1, PT ;  /* 0xffffffff0a00780c */ /* 0x041fe40003f06270 */
[----:B------:R-:W-:-:S11]  /*0130*/  LEA.HI R10, R10, R10, RZ, 0x1 ;  /* 0x0000000a0a0a7211 */ /* 0x000fd600078f08ff */
[----:B-1----:R-:W-:Y:S05]  /*0140*/  @!P0 BRA `(.L_x_0) ;  /* 0x0000000c00188947 */ /* 0x002fea0003800000 */
[----:B------:R-:W-:Y:S02]  /*0150*/  SHF.R.S32.HI R10, RZ, 0x1, R10 ;  /* 0x00000001ff0a7819 */ /* 0x000fe4000001140a */
[----:B------:R-:W-:Y:S01]  /*0160*/  CS2R R20, SRZ ;  /* 0x0000000000147805 */ /* 0x000fe2000001ff00 */
[----:B------:R-:W-:Y:S01]  /*0170*/  IMAD.MOV.U32 R22, RZ, RZ, RZ ;  /* 0x000000ffff167224 */ /* 0x000fe200078e00ff */
[----:B------:R-:W-:Y:S01]  /*0180*/  UIADD3 UR4, UPT, UPT, UR8, -0x1, URZ ;  /* 0xffffffff08047890 */ /* 0x000fe2000fffe0ff */
[----:B------:R-:W-:Y:S01]  /*0190*/  IABS R3, R10 ;  /* 0x0000000a00037213 */ /* 0x000fe20000000000 */
[----:B------:R-:W-:-:S04]  /*01a0*/  IMAD.MOV R13, RZ, RZ, -R10 ;  /* 0x000000ffff0d7224 */ /* 0x000fc800078e0a0a */
[----:B------:R-:W-:Y:S02]  /*01b0*/  IMAD.MOV.U32 R15, RZ, RZ, R13 ;  /* 0x000000ffff0f7224 */ /* 0x000fe400078e000d */
[----:B------:R-:W-:-:S07]  /*01c0*/  IMAD.IADD R14, R10, 0x1, R3 ;  /* 0x000000010a0e7824 */ /* 0x000fce00078e0203 */
.L_x_5:
[----:B------:R-:W0:Y:S01]  /*01d0*/  LDC R4, c[0x0][0x39c] ;  /* 0x0000e700ff047b82 */ /* 0x000e220000000800 */
[--C-:B------:R-:W-:Y:S01]  /*01e0*/  IMAD.IADD R17, R0, 0x1, R15.reuse ;  /* 0x0000000100117824 */ /* 0x100fe200078e020f */
[----:B------:R-:W1:Y:S01]  /*01f0*/  LDCU UR5, c[0x0][0x3a4] ;  /* 0x00007480ff0577ac */ /* 0x000e620008000800 */
[----:B------:R-:W-:Y:S01]  /*0200*/  ISETP.GE.U32.AND P3, PT, R14, 0x3, PT ;  /* 0x000000030e00780c */ /* 0x000fe20003f66070 */
[----:B------:R-:W-:Y:S01]  /*0210*/  IMAD.IADD R2, R10, 0x1, R15 ;  /* 0x000000010a027824 */ /* 0x000fe200078e020f */
[----:B------:R-:W-:Y:S01]  /*0220*/  IABS R6, R10 ;  /* 0x0000000a00067213 */ /* 0x000fe20000000000 */
[----:B------:R-:W-:Y:S01]  /*0230*/  IMAD.MOV.U32 R12, RZ, RZ, R13 ;  /* 0x000000ffff0c7224 */ /* 0x000fe200078e000d */
[----:B------:R-:W-:Y:S02]  /*0240*/  ISETP.GE.AND P1, PT, R17, RZ, PT ;  /* 0x000000ff1100720c */ /* 0x000fe40003f26270 */
[C---:B------:R-:W-:Y:S01]  /*0250*/  ISETP.NE.AND P0, PT, R15.reuse, R6, PT ;  /* 0x000000060f00720c */ /* 0x040fe20003f05270 */
[----:B------:R-:W-:-:S02]  /*0260*/  VIADD R15, R15, 0x1 ;  /* 0x000000010f0f7836 */ /* 0x000fc40000000000 */
[----:B-1----:R-:W-:Y:S01]  /*0270*/  IMAD R19, R2, UR5, RZ ;  /* 0x0000000502137c24 */ /* 0x002fe2000f8e02ff */
[----:B0-----:R-:W-:-:S03]  /*0280*/  ISETP.GE.AND P2, PT, R17, R4, PT ;  /* 0x000000041100720c */ /* 0x001fc60003f46270 */
[----:B------:R-:W-:-:S10]  /*0290*/  IMAD.IADD R16, R10, 0x1, R19 ;  /* 0x000000010a107824 */ /* 0x000fd400078e0213 */
[----:B------:R-:W-:-:S05]  /*02a0*/  @P2 VIADD R17, R4, 0xffffffff ;  /* 0xffffffff04112836 */ /* 0x000fca0000000000 */
[----:B------:R-:W-:Y:S01]  /*02b0*/  SEL R17, R17, RZ, P1 ;  /* 0x000000ff11117207 */ /* 0x000fe20000800000 */
[----:B------:R-:W-:Y:S06]  /*02c0*/  @!P3 BRA `(.L_x_1) ;  /* 0x000000040070b947 */ /* 0x000fec0003800000 */
[----:B------:R-:W0:Y:S01]  /*02d0*/  LDC.64 R2, c[0x0][0x390] ;  /* 0x0000e400ff027b82 */ /* 0x000e220000000a00 */
[----:B------:R-:W-:Y:S01]  /*02e0*/  VIADD R4, R14, 0x1 ;  /* 0x000000010e047836 */ /* 0x000fe20000000000 */
[----:B------:R-:W-:Y:S01]  /*02f0*/  IADD3 R12, PT, PT, -R10, 0x1, RZ ;  /* 0x000000010a0c7810 */ /* 0x000fe20007ffe1ff */
[----:B------:R-:W-:Y:S01]  /*0300*/  IMAD.IADD R24, R11, 0x1, -R10 ;  /* 0x000000010b187824 */ /* 0x000fe200078e0a0a */
[----:B------:R-:W1:Y:S02]  /*0310*/  LDCU UR9, c[0x0][0x398] ;  /* 0x00007300ff0977ac */ /* 0x000e640008000800 */
[----:B------:R-:W-:Y:S01]  /*0320*/  LOP3.LUT R4, R4, 0xfffffffc, RZ, 0xc0, !PT ;  /* 0xfffffffc04047812 */ /* 0x000fe200078ec0ff */
[----:B------:R-:W2:Y:S04]  /*0330*/  LDCU UR5, c[0x0][0x3a0] ;  /* 0x00007400ff0577ac */ /* 0x000ea80008000800 */
[----:B------:R-:W-:Y:S01]  /*0340*/  IMAD.MOV R18, RZ, RZ, -R4 ;  /* 0x000000ffff127224 */ /* 0x000fe200078e0a04 */
[----:B------:R-:W3:Y:S06]  /*0350*/  LDCU.64 UR10, c[0x0][0x380] ;  /* 0x00007000ff0a77ac */ /* 0x000eec0008000a00 */
.L_x_2:
[C---:B-1----:R-:W-:Y:S02]  /*0360*/  ISETP.GE.AND P2, PT, R24.reuse, UR9, PT ;  /* 0x0000000918007c0c */ /* 0x042fe4000bf46270 */
[C---:B------:R-:W-:Y:S02]  /*0370*/  ISETP.GE.AND P1, PT, R24.reuse, RZ, PT ;  /* 0x000000ff1800720c */ /* 0x040fe40003f26270 */
[----:B------:R-:W-:-:S04]  /*0380*/  SEL R4, R24, UR4, !P2 ;  /* 0x0000000418047c07 */ /* 0x000fc8000d000000 */
[----:B------:R-:W-:-:S05]  /*0390*/  SEL R4, R4, RZ, P1 ;  /* 0x000000ff04047207 */ /* 0x000fca0000800000 */
[----:B------:R-:W-:-:S04]  /*03a0*/  IMAD R4, R17, UR9, R4 ;  /* 0x0000000911047c24 */ /* 0x000fc8000f8e0204 */
[----:B--2---:R-:W-:-:S05]  /*03b0*/  IMAD R4, R4, UR5, RZ ;  /* 0x0000000504047c24 */ /* 0x004fca000f8e02ff */
[----:B---3--:R-:W-:-:S04]  /*03c0*/  IADD3 R6, P1, PT, R4, UR10, RZ ;  /* 0x0000000a04067c10 */ /* 0x008fc8000ff3e0ff */
[----:B------:R-:W-:Y:S01]  /*03d0*/  LEA.HI.X.SX32 R7, R4, UR11, 0x1, P1 ;  /* 0x0000000b04077c11 */ /* 0x000fe200088f0eff */
[----:B0-----:R-:W-:-:S04]  /*03e0*/  IMAD.WIDE R4, R19, 0x4, R2 ;  /* 0x0000000413047825 */ /* 0x001fc800078e0202 */
[----:B------:R-:W2:Y:S04]  /*03f0*/  LDG.E.U8 R26, desc[UR6][R6.64+0x1] ;  /* 0x00000106061a7981 */ /* 0x000ea8000c1e1100 */
[----:B------:R-:W3:Y:S04]  /*0400*/  LDG.E.U8 R27, desc[UR6][R6.64] ;  /* 0x00000006061b7981 */ /* 0x000ee8000c1e1100 */
[----:B------:R-:W4:Y:S01]  /*0410*/  LDG.E R23, desc[UR6][R4.64] ;  /* 0x0000000604177981 */ /* 0x000f22000c1e1900 */
[----:B------:R-:W-:-:S03]  /*0420*/  VIADD R8, R24, 0x1 ;  /* 0x0000000118087836 */ /* 0x000fc60000000000 */
[----:B------:R-:W5:Y:S02]  /*0430*/  LDG.E.U8 R25, desc[UR6][R6.64+0x2] ;  /* 0x0000020606197981 */ /* 0x000f64000c1e1100 */
[C---:B------:R-:W-:Y:S02]  /*0440*/  ISETP.GE.AND P2, PT, R8.reuse, UR9, PT ;  /* 0x0000000908007c0c */ /* 0x040fe4000bf46270 */
[C---:B------:R-:W-:Y:S02]  /*0450*/  ISETP.GE.AND P1, PT, R8.reuse, RZ, PT ;  /* 0x000000ff0800720c */ /* 0x040fe40003f26270 */
[----:B------:R-:W-:-:S04]  /*0460*/  SEL R8, R8, UR4, !P2 ;  /* 0x0000000408087c07 */ /* 0x000fc8000d000000 */
[----:B------:R-:W-:-:S05]  /*0470*/  SEL R8, R8, RZ, P1 ;  /* 0x000000ff08087207 */ /* 0x000fca0000800000 */
[----:B------:R-:W-:-:S04]  /*0480*/  IMAD R8, R17, UR9, R8 ;  /* 0x0000000911087c24 */ /* 0x000fc8000f8e0208 */
[----:B------:R-:W-:-:S05]  /*0490*/  IMAD R9, R8, UR5, RZ ;  /* 0x0000000508097c24 */ /* 0x000fca000f8e02ff */
[----:B------:R-:W-:-:S04]  /*04a0*/  IADD3 R8, P1, PT, R9, UR10, RZ ;  /* 0x0000000a09087c10 */ /* 0x000fc8000ff3e0ff */
[----:B------:R-:W-:-:S05]  /*04b0*/  LEA.HI.X.SX32 R9, R9, UR11, 0x1, P1 ;  /* 0x0000000b09097c11 */ /* 0x000fca00088f0eff */
[----:B------:R-:W5:Y:S01]  /*04c0*/  LDG.E.U8 R7, desc[UR6][R8.64+0x1] ;  /* 0x0000010608077981 */ /* 0x000f62000c1e1100 */
[----:B--2---:R-:W-:-:S03]  /*04d0*/  I2FP.F32.U32 R29, R26 ;  /* 0x0000001a001d7245 */ /* 0x004fc60000201000 */
[----:B------:R-:W2:Y:S01]  /*04e0*/  LDG.E.U8 R26, desc[UR6][R8.64] ;  /* 0x00000006081a7981 */ /* 0x000ea2000c1e1100 */
[----:B---3--:R-:W-:-:S05]  /*04f0*/  I2FP.F32.U32 R27, R27 ;  /* 0x0000001b001b7245 */ /* 0x008fca0000201000 */
[C---:B----4-:R-:W-:Y:S02]  /*0500*/  FFMA R28, R23.reuse, R27, R22 ;  /* 0x0000001b171c7223 */ /* 0x050fe40000000016 */
[----:B------:R0:W3:Y:S01]  /*0510*/  LDG.E.U8 R27, desc[UR6][R8.64+0x2] ;  /* 0x00000206081b7981 */ /* 0x0000e2000c1e1100 */
[----:B------:R-:W-:-:S03]  /*0520*/  FFMA R22, R23, R29, R21 ;  /* 0x0000001d17167223 */ /* 0x000fc60000000015 */
[----:B------:R-:W4:Y:S01]  /*0530*/  LDG.E R21, desc[UR6][R4.64+0x4] ;  /* 0x0000040604157981 */ /* 0x000f22000c1e1900 */
[----:B-----5:R-:W-:Y:S01]  /*0540*/  I2FP.F32.U32 R25, R25 ;  /* 0x0000001900197245 */ /* 0x020fe20000201000 */
[----:B------:R-:W-:-:S04]  /*0550*/  VIADD R6, R24, 0x2 ;  /* 0x0000000218067836 */ /* 0x000fc80000000000 */
[----:B------:R-:W-:Y:S01]  /*0560*/  FFMA R23, R23, R25, R20 ;  /* 0x0000001917177223 */ /* 0x000fe20000000014 */
[----:B------:R-:W-:Y:S01]  /*0570*/  ISETP.GE.AND P2, PT, R6, UR9, PT ;  /* 0x0000000906007c0c */ /* 0x000fe2000bf46270 */
[----:B------:R-:W-:Y:S01]  /*0580*/  VIADD R20, R24, 0x3 ;  /* 0x0000000318147836 */ /* 0x000fe20000000000 */
[C---:B------:R-:W-:Y:S02]  /*0590*/  ISETP.GE.AND P1, PT, R6.reuse, RZ, PT ;  /* 0x000000ff0600720c */ /* 0x040fe40003f26270 */
[----:B------:R-:W-:Y:S02]  /*05a0*/  SEL R6, R6, UR4, !P2 ;  /* 0x0000000406067c07 */ /* 0x000fe4000d000000 */
[----:B------:R-:W-:Y:S02]  /*05b0*/  ISETP.GE.AND P2, PT, R20, UR9, PT ;  /* 0x0000000914007c0c */ /* 0x000fe4000bf46270 */
[----:B------:R-:W-:Y:S02]  /*05c0*/  SEL R6, R6, RZ, P1 ;  /* 0x000000ff06067207 */ /* 0x000fe40000800000 */
[----:B------:R-:W-:-:S02]  /*05d0*/  ISETP.GE.AND P1, PT, R20, RZ, PT ;  /* 0x000000ff1400720c */ /* 0x000fc40003f26270 */
[----:B0-----:R-:W-:Y:S01]  /*05e0*/  SEL R8, R20, UR4, !P2 ;  /* 0x0000000414087c07 */ /* 0x001fe2000d000000 */
[----:B------:R-:W-:Y:S01]  /*05f0*/  IMAD R6, R17, UR9, R6 ;  /* 0x0000000911067c24 */ /* 0x000fe2000f8e0206 */
[----:B------:R-:W-:Y:S02]  /*0600*/  I2FP.F32.U32 R25, R7 ;  /* 0x0000000700197245 */ /* 0x000fe40000201000 */
[----:B--2---:R-:W-:Y:S02]  /*0610*/  I2FP.F32.U32 R20, R26 ;  /* 0x0000001a00147245 */ /* 0x004fe40000201000 */
[----:B------:R-:W-:Y:S01]  /*0620*/  SEL R26, R8, RZ, P1 ;  /* 0x000000ff081a7207 */ /* 0x000fe20000800000 */
[----:B------:R-:W-:-:S04]  /*0630*/  IMAD R8, R6, UR5, RZ ;  /* 0x0000000506087c24 */ /* 0x000fc8000f8e02ff */
[----:B------:R-:W-:Y:S01]  /*0640*/  IMAD R9, R17, UR9, R26 ;  /* 0x0000000911097c24 */ /* 0x000fe2000f8e021a */
[----:B------:R-:W-:-:S03]  /*0650*/  IADD3 R6, P1, PT, R8, UR10, RZ ;  /* 0x0000000a08067c10 */ /* 0x000fc6000ff3e0ff */
[----:B------:R-:W-:Y:S01]  /*0660*/  IMAD R9, R9, UR5, RZ ;  /* 0x0000000509097c24 */ /* 0x000fe2000f8e02ff */
[----:B---3--:R-:W-:Y:S02]  /*0670*/  I2FP.F32.U32 R26, R27 ;  /* 0x0000001b001a7245 */ /* 0x008fe40000201000 */
[----:B------:R-:W-:Y:S01]  /*0680*/  LEA.HI.X.SX32 R7, R8, UR11, 0x1, P1 ;  /* 0x0000000b08077c11 */ /* 0x000fe200088f0eff */
[----:B----4-:R-:W-:Y:S01]  /*0690*/  FFMA R20, R21, R20, R28 ;  /* 0x0000001415147223 */ /* 0x010fe2000000001c */
[----:B------:R-:W-:Y:S01]  /*06a0*/  IADD3 R8, P1, PT, R9, UR10, RZ ;  /* 0x0000000a09087c10 */ /* 0x000fe2000ff3e0ff */
[C---:B------:R-:W-:Y:S01]  /*06b0*/  FFMA R22, R21.reuse, R25, R22 ;  /* 0x0000001915167223 */ /* 0x040fe20000000016 */
[----:B------:R-:W-:Y:S01]  /*06c0*/  FFMA R21, R21, R26, R23 ;  /* 0x0000001a15157223 */ /* 0x000fe20000000017 */
[----:B------:R-:W2:Y:S01]  /*06d0*/  LDG.E.U8 R25, desc[UR6][R6.64+0x1] ;  /* 0x0000010606197981 */ /* 0x000ea2000c1e1100 */
[----:B------:R-:W-:-:S03]  /*06e0*/  LEA.HI.X.SX32 R9, R9, UR11, 0x1, P1 ;  /* 0x0000000b09097c11 */ /* 0x000fc600088f0eff */
[----:B------:R-:W3:Y:S04]  /*06f0*/  LDG.E.U8 R23, desc[UR6][R6.64] ;  /* 0x0000000606177981 */ /* 0x000ee8000c1e1100 */
[----:B------:R-:W4:Y:S04]  /*0700*/  LDG.E.U8 R28, desc[UR6][R6.64+0x2] ;  /* 0x00000206061c7981 */ /* 0x000f28000c1e1100 */
[----:B------:R-:W5:Y:S04]  /*0710*/  LDG.E R27, desc[UR6][R4.64+0x8] ;  /* 0x00000806041b7981 */ /* 0x000f68000c1e1900 */
[----:B------:R0:W5:Y:S04]  /*0720*/  LDG.E R26, desc[UR6][R4.64+0xc] ;  /* 0x00000c06041a7981 */ /* 0x000168000c1e1900 */
[----:B------:R-:W5:Y:S04]  /*0730*/  LDG.E.U8 R29, desc[UR6][R8.64] ;  /* 0x00000006081d7981 */ /* 0x000f68000c1e1100 */
[----:B------:R-:W0:Y:S04]  /*0740*/  LDG.E.U8 R4, desc[UR6][R8.64+0x1] ;  /* 0x0000010608047981 */ /* 0x000e28000c1e1100 */
[----:B------:R-:W5:Y:S01]  /*0750*/  LDG.E.U8 R8, desc[UR6][R8.64+0x2] ;  /* 0x0000020608087981 */ /* 0x000f62000c1e1100 */
[----:B------:R-:W-:-:S05]  /*0760*/  VIADD R18, R18, 0x4 ;  /* 0x0000000412127836 */ /* 0x000fca0000000000 */
[----:B------:R-:W-:Y:S01]  /*0770*/  ISETP.NE.AND P1, PT, R18, RZ, PT ;  /* 0x000000ff1200720c */ /* 0x000fe20003f25270 */
[----:B------:R-:W-:Y:S02]  /*0780*/  VIADD R12, R12, 0x4 ;  /* 0x000000040c0c7836 */ /* 0x000fe40000000000 */
[----:B------:R-:W-:Y:S02]  /*0790*/  VIADD R19, R19, 0x4 ;  /* 0x0000000413137836 */ /* 0x000fe40000000000 */
[----:B------:R-:W-:Y:S01]  /*07a0*/  VIADD R24, R24, 0x4 ;  /* 0x0000000418187836 */ /* 0x000fe20000000000 */
[----:B--2---:R-:W-:Y:S02]  /*07b0*/  I2FP.F32.U32 R25, R25 ;  /* 0x0000001900197245 */ /* 0x004fe40000201000 */
[----:B---3--:R-:W-:Y:S02]  /*07c0*/  I2FP.F32.U32 R23, R23 ;  /* 0x0000001700177245 */ /* 0x008fe40000201000 */
[----:B----4-:R-:W-:-:S03]  /*07d0*/  I2FP.F32.U32 R28, R28 ;  /* 0x0000001c001c7245 */ /* 0x010fc60000201000 */
[C---:B-----5:R-:W-:Y:S01]  /*07e0*/  FFMA R23, R27.reuse, R23, R20 ;  /* 0x000000171b177223 */ /* 0x060fe20000000014 */
[C---:B------:R-:W-:Y:S01]  /*07f0*/  FFMA R25, R27.reuse, R25, R22 ;  /* 0x000000191b197223 */ /* 0x040fe20000000016 */
[----:B------:R-:W-:Y:S01]  /*0800*/  FFMA R27, R27, R28, R21 ;  /* 0x0000001c1b1b7223 */ /* 0x000fe20000000015 */
[----:B------:R-:W-:Y:S02]  /*0810*/  I2FP.F32.U32 R29, R29 ;  /* 0x0000001d001d7245 */ /* 0x000fe40000201000 */
[----:B0-----:R-:W-:-:S03]  /*0820*/  I2FP.F32.U32 R4, R4 ;  /* 0x0000000400047245 */ /* 0x001fc60000201000 */
[C---:B------:R-:W-:Y:S02]  /*0830*/  FFMA R22, R26.reuse, R29, R23 ;  /* 0x0000001d1a167223 */ /* 0x040fe40000000017 */
[----:B------:R-:W-:Y:S01]  /*0840*/  FFMA R21, R26, R4, R25 ;  /* 0x000000041a157223 */ /* 0x000fe20000000019 */
[----:B------:R-:W-:-:S05]  /*0850*/  I2FP.F32.U32 R20, R8 ;  /* 0x0000000800147245 */ /* 0x000fca0000201000 */
[----:B------:R-:W-:Y:S01]  /*0860*/  FFMA R20, R26, R20, R27 ;  /* 0x000000141a147223 */ /* 0x000fe2000000001b */
[----:B------:R-:W-:Y:S06]  /*0870*/  @P1 BRA `(.L_x_2) ;  /* 0xfffffff800b81947 */ /* 0x000fec000383ffff */
[----:B------:R-:W-:-:S07]  /*0880*/  VIADD R12, R12, 0xffffffff ;  /* 0xffffffff0c0c7836 */ /* 0x000fce0000000000 */
.L_x_1:
[----:B------:R-:W-:-:S05]  /*0890*/  VIADD R2, R14, 0x1 ;  /* 0x000000010e027836 */ /* 0x000fca0000000000 */
[----:B------:R-:W-:-:S13]  /*08a0*/  LOP3.LUT P1, R2, R2, 0x3, RZ, 0xc0, !PT ;  /* 0x0000000302027812 */ /* 0x000fda000782c0ff */
[----:B------:R-:W-:Y:S05]  /*08b0*/  @!P1 BRA `(.L_x_3) ;  /* 0x00000004002c9947 */ /* 0x000fea0003800000 */
[----:B------:R-:W-:Y:S02]  /*08c0*/  ISETP.NE.AND P2, PT, R2, 0x1, PT ;  /* 0x000000010200780c */ /* 0x000fe40003f45270 */
[----:B------:R-:W-:-:S04]  /*08d0*/  LOP3.LUT R3, R14, 0x1, RZ, 0xc0, !PT ;  /* 0x000000010e037812 */ /* 0x000fc800078ec0ff */
[----:B------:R-:W-:-:S07]  /*08e0*/  ISETP.NE.U32.AND P1, PT, R3, 0x1, PT ;  /* 0x000000010300780c */ /* 0x000fce0003f25070 */
[----:B------:R-:W-:Y:S06]  /*08f0*/  @!P2 BRA `(.L_x_4) ;  /* 0x0000000000b4a947 */ /* 0x000fec0003800000 */
[----:B------:R-:W0:Y:S01]  /*0900*/  LDCU UR5, c[0x0][0x398] ;  /* 0x00007300ff0577ac */ /* 0x000e220008000800 */
[----:B------:R-:W-:Y:S01]  /*0910*/  IMAD.IADD R2, R11, 0x1, R12 ;  /* 0x000000010b027824 */ /* 0x000fe200078e020c */
[----:B------:R-:W1:Y:S01]  /*0920*/  LDC.64 R6, c[0x0][0x390] ;  /* 0x0000e400ff067b82 */ /* 0x000e620000000a00 */
[----:B------:R-:W2:Y:S02]  /*0930*/  LDCU UR9, c[0x0][0x3a0] ;  /* 0x00007400ff0977ac */ /* 0x000ea40008000800 */
[C---:B------:R-:W-:Y:S01]  /*0940*/  VIADD R3, R2.reuse, 0x1 ;  /* 0x0000000102037836 */ /* 0x040fe20000000000 */
[C---:B------:R-:W-:Y:S01]  /*0950*/  ISETP.GE.AND P2, PT, R2.reuse, RZ, PT ;  /* 0x000000ff0200720c */ /* 0x040fe20003f46270 */
[----:B------:R-:W3:Y:S01]  /*0960*/  LDCU.64 UR10, c[0x0][0x380] ;  /* 0x00007000ff0a77ac */ /* 0x000ee20008000a00 */
[----:B0-----:R-:W-:-:S04]  /*0970*/  ISETP.GE.AND P3, PT, R2, UR5, PT ;  /* 0x0000000502007c0c */ /* 0x001fc8000bf66270 */
[----:B------:R-:W-:Y:S02]  /*0980*/  SEL R2, R2, UR4, !P3 ;  /* 0x0000000402027c07 */ /* 0x000fe4000d800000 */
[C---:B------:R-:W-:Y:S02]  /*0990*/  ISETP.GE.AND P3, PT, R3.reuse, UR5, PT ;  /* 0x0000000503007c0c */ /* 0x040fe4000bf66270 */
[----:B------:R-:W-:Y:S02]  /*09a0*/  SEL R2, R2, RZ, P2 ;  /* 0x000000ff02027207 */ /* 0x000fe40001000000 */
[C---:B------:R-:W-:Y:S02]  /*09b0*/  ISETP.GE.AND P2, PT, R3.reuse, RZ, PT ;  /* 0x000000ff0300720c */ /* 0x040fe40003f46270 */
[----:B------:R-:W-:Y:S01]  /*09c0*/  SEL R3, R3, UR4, !P3 ;  /* 0x0000000403037c07 */ /* 0x000fe2000d800000 */
[----:B------:R-:W-:-:S03]  /*09d0*/  IMAD R2, R17, UR5, R2 ;  /* 0x0000000511027c24 */ /* 0x000fc6000f8e0202 */
[----:B------:R-:W-:Y:S01]  /*09e0*/  SEL R4, R3, RZ, P2 ;  /* 0x000000ff03047207 */ /* 0x000fe20001000000 */
[----:B--2---:R-:W-:-:S04]  /*09f0*/  IMAD R2, R2, UR9, RZ ;  /* 0x0000000902027c24 */ /* 0x004fc8000f8e02ff */
[----:B------:R-:W-:Y:S01]  /*0a00*/  IMAD R3, R17, UR5, R4 ;  /* 0x0000000511037c24 */ /* 0x000fe2000f8e0204 */
[----:B---3--:R-:W-:-:S03]  /*0a10*/  IADD3 R4, P2, PT, R2, UR10, RZ ;  /* 0x0000000a02047c10 */ /* 0x008fc6000ff5e0ff */
[----:B------:R-:W-:Y:S01]  /*0a20*/  IMAD R8, R3, UR9, RZ ;  /* 0x0000000903087c24 */ /* 0x000fe2000f8e02ff */
[----:B------:R-:W-:Y:S01]  /*0a30*/  LEA.HI.X.SX32 R5, R2, UR11, 0x1, P2 ;  /* 0x0000000b02057c11 */ /* 0x000fe200090f0eff */
[----:B------:R-:W-:-:S03]  /*0a40*/  IMAD.IADD R3, R16, 0x1, R12 ;  /* 0x0000000110037824 */ /* 0x000fc600078e020c */
[C---:B------:R-:W-:Y:S01]  /*0a50*/  IADD3 R2, P2, PT, R8.reuse, UR10, RZ ;  /* 0x0000000a08027c10 */ /* 0x040fe2000ff5e0ff */
[----:B-1----:R-:W-:Y:S01]  /*0a60*/  IMAD.WIDE R6, R3, 0x4, R6 ;  /* 0x0000000403067825 */ /* 0x002fe200078e0206 */
[----:B------:R-:W2:Y:S02]  /*0a70*/  LDG.E.U8 R18, desc[UR6][R4.64] ;  /* 0x0000000604127981 */ /* 0x000ea4000c1e1100 */
[----:B------:R-:W-:Y:S02]  /*0a80*/  LEA.HI.X.SX32 R3, R8, UR11, 0x1, P2 ;  /* 0x0000000b08037c11 */ /* 0x000fe400090f0eff */
[----:B------:R-:W3:Y:S04]  /*0a90*/  LDG.E.U8 R19, desc[UR6][R4.64+0x1] ;  /* 0x0000010604137981 */ /* 0x000ee8000c1e1100 */
[----:B------:R-:W4:Y:S04]  /*0aa0*/  LDG.E.U8 R23, desc[UR6][R4.64+0x2] ;  /* 0x0000020604177981 */ /* 0x000f28000c1e1100 */
[----:B------:R-:W5:Y:S04]  /*0ab0*/  LDG.E.U8 R26, desc[UR6][R2.64] ;  /* 0x00000006021a7981 */ /* 0x000f68000c1e1100 */
[----:B------:R-:W5:Y:S04]  /*0ac0*/  LDG.E.U8 R8, desc[UR6][R2.64+0x1] ;  /* 0x0000010602087981 */ /* 0x000f68000c1e1100 */
[----:B------:R-:W5:Y:S04]  /*0ad0*/  LDG.E.U8 R27, desc[UR6][R2.64+0x2] ;  /* 0x00000206021b7981 */ /* 0x000f68000c1e1100 */
[----:B------:R-:W5:Y:S04]  /*0ae0*/  LDG.E R9, desc[UR6][R6.64] ;  /* 0x0000000606097981 */ /* 0x000f68000c1e1900 */
[----:B------:R-:W5:Y:S01]  /*0af0*/  LDG.E R25, desc[UR6][R6.64+0x4] ;  /* 0x0000040606197981 */ /* 0x000f62000c1e1900 */
[----:B------:R-:W-:Y:S01]  /*0b00*/  VIADD R12, R12, 0x2 ;  /* 0x000000020c0c7836 */ /* 0x000fe20000000000 */
[----:B--2---:R-:W-:-:S02]  /*0b10*/  I2FP.F32.U32 R18, R18 ;  /* 0x0000001200127245 */ /* 0x004fc40000201000 */
[----:B---3--:R-:W-:Y:S02]  /*0b20*/  I2FP.F32.U32 R24, R19 ;  /* 0x0000001300187245 */ /* 0x008fe40000201000 */
[----:B----4-:R-:W-:Y:S02]  /*0b30*/  I2FP.F32.U32 R23, R23 ;  /* 0x0000001700177245 */ /* 0x010fe40000201000 */
[----:B-----5:R-:W-:Y:S02]  /*0b40*/  I2FP.F32.U32 R26, R26 ;  /* 0x0000001a001a7245 */ /* 0x020fe40000201000 */
[----:B------:R-:W-:Y:S02]  /*0b50*/  I2FP.F32.U32 R8, R8 ;  /* 0x0000000800087245 */ /* 0x000fe40000201000 */
[----:B------:R-:W-:Y:S01]  /*0b60*/  I2FP.F32.U32 R27, R27 ;  /* 0x0000001b001b7245 */ /* 0x000fe20000201000 */
[C---:B------:R-:W-:Y:S01]  /*0b70*/  FFMA R18, R9.reuse, R18, R22 ;  /* 0x0000001209127223 */ /* 0x040fe20000000016 */
[C---:B------:R-:W-:Y:S01]  /*0b80*/  FFMA R21, R9.reuse, R24, R21 ;  /* 0x0000001809157223 */ /* 0x040fe20000000015 */
[----:B------:R-:W-:-:S02]  /*0b90*/  FFMA R20, R9, R23, R20 ;  /* 0x0000001709147223 */ /* 0x000fc40000000014 */
[C---:B------:R-:W-:Y:S01]  /*0ba0*/  FFMA R22, R25.reuse, R26, R18 ;  /* 0x0000001a19167223 */ /* 0x040fe20000000012 */
[C---:B------:R-:W-:Y:S01]  /*0bb0*/  FFMA R21, R25.reuse, R8, R21 ;  /* 0x0000000819157223 */ /* 0x040fe20000000015 */
[----:B------:R-:W-:-:S07]  /*0bc0*/  FFMA R20, R25, R27, R20 ;  /* 0x0000001b19147223 */ /* 0x000fce0000000014 */
.L_x_4:
[----:B------:R-:W-:Y:S05]  /*0bd0*/  @!P1 BRA `(.L_x_3) ;  /* 0x0000000000649947 */ /* 0x000fea0003800000 */
[----:B------:R-:W0:Y:S01]  /*0be0*/  LDCU UR5, c[0x0][0x398] ;  /* 0x00007300ff0577ac */ /* 0x000e220008000800 */
[--C-:B------:R-:W-:Y:S02]  /*0bf0*/  IMAD.IADD R2, R11, 0x1, R12.reuse ;  /* 0x000000010b027824 */ /* 0x100fe400078e020c */
[----:B------:R-:W-:Y:S01]  /*0c00*/  IMAD.IADD R7, R16, 0x1, R12 ;  /* 0x0000000110077824 */ /* 0x000fe200078e020c */
[----:B------:R-:W1:Y:S02]  /*0c10*/  LDCU UR9, c[0x0][0x3a0] ;  /* 0x00007400ff0977ac */ /* 0x000e640008000800 */
[C---:B------:R-:W-:Y:S01]  /*0c20*/  ISETP.GE.AND P1, PT, R2.reuse, RZ, PT ;  /* 0x000000ff0200720c */ /* 0x040fe20003f26270 */
[----:B------:R-:W2:Y:S01]  /*0c30*/  LDCU.64 UR10, c[0x0][0x380] ;  /* 0x00007000ff0a77ac */ /* 0x000ea20008000a00 */
[----:B0-----:R-:W-:-:S04]  /*0c40*/  ISETP.GE.AND P2, PT, R2, UR5, PT ;  /* 0x0000000502007c0c */ /* 0x001fc8000bf46270 */
[----:B------:R-:W-:Y:S02]  /*0c50*/  SEL R4, R2, UR4, !P2 ;  /* 0x0000000402047c07 */ /* 0x000fe4000d000000 */
[----:B------:R-:W0:Y:S02]  /*0c60*/  LDC.64 R2, c[0x0][0x390] ;  /* 0x0000e400ff027b82 */ /* 0x000e240000000a00 */
[----:B------:R-:W-:-:S05]  /*0c70*/  SEL R4, R4, RZ, P1 ;  /* 0x000000ff04047207 */ /* 0x000fca0000800000 */
[----:B------:R-:W-:-:S04]  /*0c80*/  IMAD R4, R17, UR5, R4 ;  /* 0x0000000511047c24 */ /* 0x000fc8000f8e0204 */
[----:B-1----:R-:W-:-:S05]  /*0c90*/  IMAD R5, R4, UR9, RZ ;  /* 0x0000000904057c24 */ /* 0x002fca000f8e02ff */
[----:B--2---:R-:W-:-:S04]  /*0ca0*/  IADD3 R4, P1, PT, R5, UR10, RZ ;  /* 0x0000000a05047c10 */ /* 0x004fc8000ff3e0ff */
[----:B------:R-:W-:Y:S01]  /*0cb0*/  LEA.HI.X.SX32 R5, R5, UR11, 0x1, P1 ;  /* 0x0000000b05057c11 */ /* 0x000fe200088f0eff */
[----:B0-----:R-:W-:-:S04]  /*0cc0*/  IMAD.WIDE R2, R7, 0x4, R2 ;  /* 0x0000000407027825 */ /* 0x001fc800078e0202 */
[----:B------:R-:W2:Y:S04]  /*0cd0*/  LDG.E.U8 R6, desc[UR6][R4.64] ;  /* 0x0000000604067981 */ /* 0x000ea8000c1e1100 */
[----:B------:R-:W3:Y:S04]  /*0ce0*/  LDG.E.U8 R7, desc[UR6][R4.64+0x1] ;  /* 0x0000010604077981 */ /* 0x000ee8000c1e1100 */
[----:B------:R-:W4:Y:S04]  /*0cf0*/  LDG.E.U8 R9, desc[UR6][R4.64+0x2] ;  /* 0x0000020604097981 */ /* 0x000f28000c1e1100 */
[----:B------:R-:W5:Y:S01]  /*0d00*/  LDG.E R3, desc[UR6][R2.64] ;  /* 0x0000000602037981 */ /* 0x000f62000c1e1900 */
[----:B--2---:R-:W-:-:S02]  /*0d10*/  I2FP.F32.U32 R6, R6 ;  /* 0x0000000600067245 */ /* 0x004fc40000201000 */
[----:B---3--:R-:W-:Y:S02]  /*0d20*/  I2FP.F32.U32 R8, R7 ;  /* 0x0000000700087245 */ /* 0x008fe40000201000 */
[----:B----4-:R-:W-:Y:S01]  /*0d30*/  I2FP.F32.U32 R9, R9 ;  /* 0x0000000900097245 */ /* 0x010fe20000201000 */
[C---:B-----5:R-:W-:Y:S02]  /*0d40*/  FFMA R22, R3.reuse, R6, R22 ;  /* 0x0000000603167223 */ /* 0x060fe40000000016 */
[C---:B------:R-:W-:Y:S02]  /*0d50*/  FFMA R21, R3.reuse, R8, R21 ;  /* 0x0000000803157223 */ /* 0x040fe40000000015 */
[----:B------:R-:W-:-:S07]  /*0d60*/  FFMA R20, R3, R9, R20 ;  /* 0x0000000903147223 */ /* 0x000fce0000000014 */
.L_x_3:
[----:B------:R-:W-:Y:S05]  /*0d70*/  @P0 BRA `(.L_x_5) ;  /* 0xfffffff400140947 */ /* 0x000fea000383ffff */
[----:B------:R-:W-:Y:S01]  /*0d80*/  FADD R22, R22, 0.5 ;  /* 0x3f00000016167421 */ /* 0x000fe20000000000 */
[----:B------:R-:W-:Y:S01]  /*0d90*/  FADD R21, R21, 0.5 ;  /* 0x3f00000015157421 */ /* 0x000fe20000000000 */
[----:B------:R-:W-:-:S07]  /*0da0*/  FADD R20, R20, 0.5 ;  /* 0x3f00000014147421 */ /* 0x000fce0000000000 */
.L_x_0:
[----:B------:R-:W0:Y:S01]  /*0db0*/  LDCU UR9, c[0x0][0x398] ;  /* 0x00007300ff0977ac */ /* 0x000e220008000800 */
[----:B------:R-:W1:Y:S01]  /*0dc0*/  F2I.TRUNC.NTZ R22, R22 ;  /* 0x0000001600167305 */ /* 0x000e62000020f100 */
[----:B------:R-:W2:Y:S01]  /*0dd0*/  LDCU UR10, c[0x0][0x3a0] ;  /* 0x00007400ff0a77ac */ /* 0x000ea20008000800 */
[----:B------:R-:W3:Y:S06]  /*0de0*/  LDCU.64 UR4, c[0x0][0x388] ;  /* 0x00007100ff0477ac */ /* 0x000eec0008000a00 */
[----:B------:R-:W4:Y:S01]  /*0df0*/  F2I.TRUNC.NTZ R21, R21 ;  /* 0x0000001500157305 */ /* 0x000f22000020f100 */
[----:B-1----:R-:W-:-:S07]  /*0e00*/  VIMNMX.RELU R5, PT, PT, R22, 0xff, PT ;  /* 0x000000ff16057848 */ /* 0x002fce0003fe1100 */
[----:B------:R-:W1:Y:S01]  /*0e10*/  F2I.TRUNC.NTZ R20, R20 ;  /* 0x0000001400147305 */ /* 0x000e62000020f100 */
[----:B0-----:R-:W-:-:S04]  /*0e20*/  IMAD R0, R0, UR9, R11 ;  /* 0x0000000900007c24 */ /* 0x001fc8000f8e020b */
[----:B--2---:R-:W-:Y:S01]  /*0e30*/  IMAD R0, R0, UR10, RZ ;  /* 0x0000000a00007c24 */ /* 0x004fe2000f8e02ff */
[----:B----4-:R-:W-:-:S04]  /*0e40*/  VIMNMX.RELU R7, PT, PT, R21, 0xff, PT ;  /* 0x000000ff15077848 */ /* 0x010fc80003fe1100 */
[----:B---3--:R-:W-:-:S04]  /*0e50*/  IADD3 R2, P0, PT, R0, UR4, RZ ;  /* 0x0000000400027c10 */ /* 0x008fc8000ff1e0ff */
[----:B------:R-:W-:Y:S02]  /*0e60*/  LEA.HI.X.SX32 R3, R0, UR5, 0x1, P0 ;  /* 0x0000000500037c11 */ /* 0x000fe400080f0eff */
[----:B-1----:R-:W-:-:S03]  /*0e70*/  VIMNMX.RELU R9, PT, PT, R20, 0xff, PT ;  /* 0x000000ff14097848 */ /* 0x002fc60003fe1100 */
[----:B------:R-:W-:Y:S04]  /*0e80*/  STG.E.U8 desc[UR6][R2.64], R5 ;  /* 0x0000000502007986 */ /* 0x000fe8000c101106 */
[----:B------:R-:W-:Y:S04]  /*0e90*/  STG.E.U8 desc[UR6][R2.64+0x1], R7 ;  /* 0x0000010702007986 */ /* 0x000fe8000c101106 */
[----:B------:R-:W-:Y:S01]  /*0ea0*/  STG.E.U8 desc[UR6][R2.64+0x2], R9 ;  /* 0x0000020902007986 */ /* 0x000fe2000c101106 */
[----:B------:R-:W-:Y:S05]  /*0eb0*/  EXIT ;  /* 0x000000000000794d */ /* 0x000fea0003800000 */
.L_x_6:
[----:B------:R-:W-:-:S00]  /*0ec0*/  BRA `(.L_x_6) ;  /* 0xfffffffc00fc7947 */ /* 0x000fc0000383ffff */
[----:B------:R-:W-:-:S00]  /*0ed0*/  NOP ;  /* 0x0000000000007918 */ /* 0x000fc00000000000 */
        /* <DEDUP_REMOVED lines=10> */
.L_x_7:


//--------------------- .nv.shared.reserved.0     --------------------------
	.section	.nv.shared.reserved.0,"aw",@nobits
	.weak		__nv_reservedSMEM_offset_0_alias
	.size		__nv_reservedSMEM_offset_0_alias, 0, 64
	.other		__nv_reservedSMEM_offset_0_alias,@"STO_CUDA_RESERVED_SHARED STV_DEFAULT"
__nv_reservedSMEM_offset_0_alias:
	.zero		0
	.zero		64


//--------------------- .nv.constant0._Z15cuda_filter_rgbPKhPhPKfiiii --------------------------
	.section	.nv.constant0._Z15cuda_filter_rgbPKhPhPKfiiii,"a",@progbits
	.sectionflags	@""
	.align	4
.nv.constant0._Z15cuda_filter_rgbPKhPhPKfiiii:
	.zero		936


//--------------------- SYMBOLS --------------------------

	.type		.nv.reservedSmem.offset0,@object
	.size		.nv.reservedSmem.offset0,0x4
